	.headerflags	@"EF_CUDA_TEXMODE_UNIFIED EF_CUDA_64BIT_ADDRESS EF_CUDA_ACCELERATORS EF_CUDA_SM90 EF_CUDA_VIRTUAL_SM(EF_CUDA_SM90)"
	.elftype	@"ET_EXEC"


//--------------------- .nv.info                  --------------------------
	.section	.nv.info,"",@"SHT_CUDA_INFO"
	.align	4


	//----- nvinfo : EIATTR_REGCOUNT
	.align		4
        /*0000*/ 	.byte	0x04, 0x2f
        /*0002*/ 	.short	(.L_1 - .L_0)
	.align		4
.L_0:
        /*0004*/ 	.word	index@(triton_poi_fused_clone_6)
        /*0008*/ 	.word	0x0000000c


	//----- nvinfo : EIATTR_MIN_STACK_SIZE
	.align		4
.L_1:
        /*000c*/ 	.byte	0x04, 0x12
        /*000e*/ 	.short	(.L_3 - .L_2)
	.align		4
.L_2:
        /*0010*/ 	.word	index@(triton_poi_fused_clone_6)
        /*0014*/ 	.word	0x00000000


	//----- nvinfo : EIATTR_FRAME_SIZE
	.align		4
.L_3:
        /*0018*/ 	.byte	0x04, 0x11
        /*001a*/ 	.short	(.L_5 - .L_4)
	.align		4
.L_4:
        /*001c*/ 	.word	index@(triton_poi_fused_clone_6)
        /*0020*/ 	.word	0x00000000


	//----- nvinfo : EIATTR_MIN_STACK_SIZE
	.align		4
.L_5:
        /*0024*/ 	.byte	0x04, 0x12
        /*0026*/ 	.short	(.L_7 - .L_6)
	.align		4
.L_6:
        /*0028*/ 	.word	index@(triton_poi_fused_clone_6)
        /*002c*/ 	.word	0x00000000
.L_7:


//--------------------- .nv.info.triton_poi_fused_clone_6 --------------------------
	.section	.nv.info.triton_poi_fused_clone_6,"",@"SHT_CUDA_INFO"
	.sectionflags	@""
	.align	4


	//----- nvinfo : EIATTR_CUDA_API_VERSION
	.align		4
        /*0000*/ 	.byte	0x04, 0x37
        /*0002*/ 	.short	(.L_9 - .L_8)
.L_8:
        /*0004*/ 	.word	0x0000007c


	//----- nvinfo : EIATTR_KPARAM_INFO
	.align		4
.L_9:
        /*0008*/ 	.byte	0x04, 0x17
        /*000a*/ 	.short	(.L_11 - .L_10)
.L_10:
        /*000c*/ 	.word	0x00000000
        /*0010*/ 	.short	0x0003
        /*0012*/ 	.short	0x0014
        /*0014*/ 	.byte	0x00, 0xf0, 0x11, 0x00


	//----- nvinfo : EIATTR_KPARAM_INFO
	.align		4
.L_11:
        /*0018*/ 	.byte	0x04, 0x17
        /*001a*/ 	.short	(.L_13 - .L_12)
.L_12:
        /*001c*/ 	.word	0x00000000
        /*0020*/ 	.short	0x0002
        /*0022*/ 	.short	0x0010
        /*0024*/ 	.byte	0x00, 0xf0, 0x11, 0x00


	//----- nvinfo : EIATTR_KPARAM_INFO
	.align		4
.L_13:
        /*0028*/ 	.byte	0x04, 0x17
        /*002a*/ 	.short	(.L_15 - .L_14)
.L_14:
        /*002c*/ 	.word	0x00000000
        /*0030*/ 	.short	0x0001
        /*0032*/ 	.short	0x0008
        /*0034*/ 	.byte	0x00, 0xf4, 0x21, 0x00


	//----- nvinfo : EIATTR_KPARAM_INFO
	.align		4
.L_15:
        /*0038*/ 	.byte	0x04, 0x17
        /*003a*/ 	.short	(.L_17 - .L_16)
.L_16:
        /*003c*/ 	.word	0x00000000
        /*0040*/ 	.short	0x0000
        /*0042*/ 	.short	0x0000
        /*0044*/ 	.byte	0x00, 0xf4, 0x21, 0x00


	//----- nvinfo : EIATTR_SPARSE_MMA_MASK
	.align		4
.L_17:
        /*0048*/ 	.byte	0x03, 0x50
        /*004a*/ 	.short	0x0000


	//----- nvinfo : EIATTR_MAXREG_COUNT
	.align		4
        /*004c*/ 	.byte	0x03, 0x1b
        /*004e*/ 	.short	0x00ff


	//----- nvinfo : EIATTR_EXIT_INSTR_OFFSETS
	.align		4
        /*0050*/ 	.byte	0x04, 0x1c
        /*0052*/ 	.short	(.L_19 - .L_18)


	//   ....[0]....
.L_18:
        /*0054*/ 	.word	0x00000170


	//   ....[1]....
        /*0058*/ 	.word	0x00000190


	//----- nvinfo : EIATTR_REQNTID
	.align		4
.L_19:
        /*005c*/ 	.byte	0x04, 0x10
        /*005e*/ 	.short	(.L_21 - .L_20)
.L_20:
        /*0060*/ 	.word	0x00000020
        /*0064*/ 	.word	0x00000001
        /*0068*/ 	.word	0x00000001


	//----- nvinfo : EIATTR_CBANK_PARAM_SIZE
	.align		4
.L_21:
        /*006c*/ 	.byte	0x03, 0x19
        /*006e*/ 	.short	0x0018


	//----- nvinfo : EIATTR_PARAM_CBANK
	.align		4
        /*0070*/ 	.byte	0x04, 0x0a
        /*0072*/ 	.short	(.L_23 - .L_22)
	.align		4
.L_22:
        /*0074*/ 	.word	index@(.nv.constant0.triton_poi_fused_clone_6)
        /*0078*/ 	.short	0x0210
        /*007a*/ 	.short	0x0018


	//----- nvinfo : EIATTR_SW_WAR
	.align		4
.L_23:
        /*007c*/ 	.byte	0x04, 0x36
        /*007e*/ 	.short	(.L_25 - .L_24)
.L_24:
        /*0080*/ 	.word	0x00000008
.L_25:


//--------------------- .nv.callgraph             --------------------------
	.section	.nv.callgraph,"",@"SHT_CUDA_CALLGRAPH"
	.align	4
	.sectionentsize	8
	.align		4
        /*0000*/ 	.word	0x00000000
	.align		4
        /*0004*/ 	.word	0xffffffff
	.align		4
        /*0008*/ 	.word	0x00000000
	.align		4
        /*000c*/ 	.word	0xfffffffe
	.align		4
        /*0010*/ 	.word	0x00000000
	.align		4
        /*0014*/ 	.word	0xfffffffd
	.align		4
        /*0018*/ 	.word	0x00000000
	.align		4
        /*001c*/ 	.word	0xfffffffc


//--------------------- .text.triton_poi_fused_clone_6 --------------------------
	.section	.text.triton_poi_fused_clone_6,"ax",@progbits
	.align	128
        .global         triton_poi_fused_clone_6
        .type           triton_poi_fused_clone_6,@function
        .size           triton_poi_fused_clone_6,(.L_x_1 - triton_poi_fused_clone_6)
        .other          triton_poi_fused_clone_6,@"STO_CUDA_ENTRY STV_DEFAULT"
triton_poi_fused_clone_6:
.text.triton_poi_fused_clone_6:
[----:B------:R-:W0:Y:S02]  /*0000*/  LDC R1, c[0x0][0x28] ;  /* 0x00000a00ff017b82 */ /* 0x000e240000000800 */
[----:B------:R-:W1:Y:S01]  /*0010*/  S2R R8, SR_TID.X ;  /* 0x0000000000087919 */ /* 0x000e620000002100 */
[----:B------:R-:W2:Y:S01]  /*0020*/  S2UR UR4, SR_CTAID.Y ;  /* 0x00000000000479c3 */ /* 0x000ea20000002600 */
[----:B------:R-:W-:Y:S01]  /*0030*/  IMAD.MOV.U32 R9, RZ, RZ, RZ ;  /* 0x000000ffff097224 */ /* 0x000fe200078e00ff */
[----:B------:R-:W3:Y:S06]  /*0040*/  S2R R7, SR_CTAID.X ;  /* 0x0000000000077919 */ /* 0x000eec0000002500 */
[----:B------:R-:W4:Y:S01]  /*0050*/  LDC.64 R2, c[0x0][0x210] ;  /* 0x00008400ff027b82 */ /* 0x000f220000000a00 */
[----:B--2---:R-:W-:Y:S01]  /*0060*/  USHF.L.U32 UR4, UR4, 0x2, URZ ;  /* 0x0000000204047899 */ /* 0x004fe2000800063f */
[----:B-1----:R-:W-:-:S02]  /*0070*/  SHF.R.U32.HI R4, RZ, 0x2, R8 ;  /* 0x00000002ff047819 */ /* 0x002fc40000011608 */
[----:B------:R-:W-:Y:S02]  /*0080*/  LOP3.LUT R0, R8, 0x3, RZ, 0xc0, !PT ;  /* 0x0000000308007812 */ /* 0x000fe400078ec0ff */
[----:B------:R-:W-:-:S03]  /*0090*/  SGXT.U32 R4, R4, 0x2 ;  /* 0x000000020404781a */ /* 0x000fc60000000000 */
[----:B---3--:R-:W-:Y:S01]  /*00a0*/  IMAD R7, R7, 0x4, R0 ;  /* 0x0000000407077824 */ /* 0x008fe200078e0200 */
[----:B------:R-:W-:Y:S01]  /*00b0*/  LOP3.LUT R0, R4, UR4, RZ, 0xfc, !PT ;  /* 0x0000000404007c12 */ /* 0x000fe2000f8efcff */
[----:B------:R-:W-:-:S03]  /*00c0*/  ULDC.64 UR4, c[0x0][0x208] ;  /* 0x0000820000047ab9 */ /* 0x000fc60000000a00 */
[----:B------:R-:W-:Y:S01]  /*00d0*/  VIMNMX R6, R0, R7, !PT ;  /* 0x0000000700067248 */ /* 0x000fe20007fe0100 */
[----:B------:R-:W-:-:S03]  /*00e0*/  IMAD R5, R7, 0x4, R0 ;  /* 0x0000000407057824 */ /* 0x000fc600078e0200 */
[----:B------:R-:W-:Y:S01]  /*00f0*/  ISETP.GE.AND P0, PT, R6, 0x4, PT ;  /* 0x000000040600780c */ /* 0x000fe20003f06270 */
[----:B----4-:R-:W-:Y:S02]  /*0100*/  IMAD.WIDE R2, R5, 0x4, R2 ;  /* 0x0000000405027825 */ /* 0x010fe400078e0202 */
[----:B------:R-:W1:Y:S10]  /*0110*/  LDC.64 R4, c[0x0][0x218] ;  /* 0x00008600ff047b82 */ /* 0x000e740000000a00 */
[----:B------:R2:W5:Y:S01]  /*0120*/  @!P0 LDG.E R9, desc[UR4][R2.64] ;  /* 0x0000000402098981 */ /* 0x000562000c1e1900 */
[----:B------:R-:W-:Y:S01]  /*0130*/  LOP3.LUT P0, RZ, R8, 0x10, RZ, 0xc0, !PT ;  /* 0x0000001008ff7812 */ /* 0x000fe2000780c0ff */
[----:B------:R-:W-:-:S03]  /*0140*/  IMAD R7, R0, 0x4, R7 ;  /* 0x0000000400077824 */ /* 0x000fc600078e0207 */
[----:B------:R-:W-:Y:S01]  /*0150*/  ISETP.LT.AND P0, PT, R6, 0x4, !P0 ;  /* 0x000000040600780c */ /* 0x000fe20004701270 */
[----:B-1----:R-:W-:-:S12]  /*0160*/  IMAD.WIDE R4, R7, 0x4, R4 ;  /* 0x0000000407047825 */ /* 0x002fd800078e0204 */
[----:B--2---:R-:W-:Y:S05]  /*0170*/  @!P0 EXIT ;  /* 0x000000000000894d */ /* 0x004fea0003800000 */
[----:B-----5:R-:W-:Y:S01]  /*0180*/  STG.E desc[UR4][R4.64], R9 ;  /* 0x0000000904007986 */ /* 0x020fe2000c101904 */
[----:B------:R-:W-:Y:S05]  /*0190*/  EXIT ;  /* 0x000000000000794d */ /* 0x000fea0003800000 */
.L_x_0:
[----:B------:R-:W-:-:S00]  /*01a0*/  BRA `(.L_x_0) ;  /* 0xfffffffc00fc7947 */ /* 0x000fc0000383ffff */
[----:B------:R-:W-:-:S00]  /*01b0*/  NOP ;  /* 0x0000000000007918 */ /* 0x000fc00000000000 */
        /* <DEDUP_REMOVED lines=12> */
.L_x_1:


//--------------------- .nv.constant0.triton_poi_fused_clone_6 --------------------------
	.section	.nv.constant0.triton_poi_fused_clone_6,"a",@progbits
	.sectionflags	@""
	.align	4
.nv.constant0.triton_poi_fused_clone_6:
	.zero		552
